//
// Generated by NVIDIA NVVM Compiler
//
// Compiler Build ID: CL-36424714
// Cuda compilation tools, release 13.0, V13.0.88
// Based on NVVM 20.0.0
//

.version 9.0
.target sm_100
.address_size 64

	// .globl	_Z3addPiS_S_

.visible .entry _Z3addPiS_S_(
	.param .u64 .ptr .align 1 _Z3addPiS_S__param_0,
	.param .u64 .ptr .align 1 _Z3addPiS_S__param_1,
	.param .u64 .ptr .align 1 _Z3addPiS_S__param_2
)
{


	ret;

}


// ===== COMPILED SASS (sm_100) =====

	.target	sm_100

	.elftype	@"ET_EXEC"


//--------------------- .note.nv.tkinfo           --------------------------
	.section	.note.nv.tkinfo,"",@"SHT_NOTE"
	.sectionflags	@"SHF_NOTE_NV_TKINFO"
	.tkinfo
        /*0018*/ 	.word	0x00000002
        /*0030*/ 	.string	""
        /*0030*/ 	.string	"ptxas"
        /*0030*/ 	.string	"Cuda compilation tools, release 13.0, V13.0.88"
        /*0030*/ 	.string	"Build cuda_13.0.r13.0/compiler.36424714_0"
        /*0030*/ 	.string	"-arch sm_100 -m 64 "



//--------------------- .note.nv.cuinfo           --------------------------
	.section	.note.nv.cuinfo,"",@"SHT_NOTE"
	.sectionflags	@"SHF_NOTE_NV_CUINFO"
        /*0018*/ 	.short	0x0002
        /*001a*/ 	.short	0x0064
        /*001c*/ 	.short	0x0082
	.zero		2


//--------------------- .nv.info                  --------------------------
	.section	.nv.info,"",@"SHT_CUDA_INFO"
	.align	4


	//----- nvinfo : EIATTR_REGCOUNT
	.align		4
        /*0000*/ 	.byte	0x04, 0x2f
        /*0002*/ 	.short	(.L_1 - .L_0)
	.align		4
.L_0:
        /*0004*/ 	.word	index@(_Z3addPiS_S_)
        /*0008*/ 	.word	0x00000004


	//----- nvinfo : EIATTR_FRAME_SIZE
	.align		4
.L_1:
        /*000c*/ 	.byte	0x04, 0x11
        /*000e*/ 	.short	(.L_3 - .L_2)
	.align		4
.L_2:
        /*0010*/ 	.word	index@(_Z3addPiS_S_)
        /*0014*/ 	.word	0x00000000


	//----- nvinfo : EIATTR_MIN_STACK_SIZE
	.align		4
.L_3:
        /*0018*/ 	.byte	0x04, 0x12
        /*001a*/ 	.short	(.L_5 - .L_4)
	.align		4
.L_4:
        /*001c*/ 	.word	index@(_Z3addPiS_S_)
        /*0020*/ 	.word	0x00000000
.L_5:


//--------------------- .nv.compat                --------------------------
	.section	.nv.compat,"",@"SHT_CUDA_COMPAT_INFO"
	.align	4
        /*0000*/ 	.byte	0x02, 0x09, 0x00, 0x00, 0x02, 0x02, 0x01, 0x00, 0x02, 0x05, 0x05, 0x00, 0x03, 0x07, 0x01, 0x01
        /*0010*/ 	.byte	0x02, 0x03, 0x00, 0x00, 0x02, 0x06, 0x01, 0x00, 0x04, 0x0b, 0x08, 0x00, 0x09, 0x00, 0x00, 0x00
        /*0020*/ 	.byte	0x00, 0x00, 0x00, 0x00


//--------------------- .nv.info._Z3addPiS_S_     --------------------------
	.section	.nv.info._Z3addPiS_S_,"",@"SHT_CUDA_INFO"
	.sectionflags	@""
	.align	4


	//----- nvinfo : EIATTR_CUDA_API_VERSION
	.align		4
        /*0000*/ 	.byte	0x04, 0x37
        /*0002*/ 	.short	(.L_7 - .L_6)
.L_6:
        /*0004*/ 	.word	0x00000082


	//----- nvinfo : EIATTR_KPARAM_INFO
	.align		4
.L_7:
        /*0008*/ 	.byte	0x04, 0x17
        /*000a*/ 	.short	(.L_9 - .L_8)
.L_8:
        /*000c*/ 	.word	0x00000000
        /*0010*/ 	.short	0x0002
        /*0012*/ 	.short	0x0010
        /*0014*/ 	.byte	0x00, 0xf5, 0x21, 0x00


	//----- nvinfo : EIATTR_KPARAM_INFO
	.align		4
.L_9:
        /*0018*/ 	.byte	0x04, 0x17
        /*001a*/ 	.short	(.L_11 - .L_10)
.L_10:
        /*001c*/ 	.word	0x00000000
        /*0020*/ 	.short	0x0001
        /*0022*/ 	.short	0x0008
        /*0024*/ 	.byte	0x00, 0xf5, 0x21, 0x00


	//----- nvinfo : EIATTR_KPARAM_INFO
	.align		4
.L_11:
        /*0028*/ 	.byte	0x04, 0x17
        /*002a*/ 	.short	(.L_13 - .L_12)
.L_12:
        /*002c*/ 	.word	0x00000000
        /*0030*/ 	.short	0x0000
        /*0032*/ 	.short	0x0000
        /*0034*/ 	.byte	0x00, 0xf5, 0x21, 0x00


	//----- nvinfo : EIATTR_SPARSE_MMA_MASK
	.align		4
.L_13:
        /*0038*/ 	.byte	0x03, 0x50
        /*003a*/ 	.short	0x0000


	//----- nvinfo : EIATTR_MAXREG_COUNT
	.align		4
        /*003c*/ 	.byte	0x03, 0x1b
        /*003e*/ 	.short	0x00ff


	//----- nvinfo : EIATTR_MERCURY_ISA_VERSION
	.align		4
        /*0040*/ 	.byte	0x03, 0x5f
        /*0042*/ 	.short	0x0101


	//----- nvinfo : EIATTR_VRC_CTA_INIT_COUNT
	.align		4
        /*0044*/ 	.byte	0x02, 0x4a
	.zero		1
	.zero		1


	//----- nvinfo : EIATTR_EXIT_INSTR_OFFSETS
	.align		4
        /*0048*/ 	.byte	0x04, 0x1c
        /*004a*/ 	.short	(.L_15 - .L_14)


	//   ....[0]....
.L_14:
        /*004c*/ 	.word	0x00000010


	//----- nvinfo : EIATTR_CBANK_PARAM_SIZE
	.align		4
.L_15:
        /*0050*/ 	.byte	0x03, 0x19
        /*0052*/ 	.short	0x0018


	//----- nvinfo : EIATTR_PARAM_CBANK
	.align		4
        /*0054*/ 	.byte	0x04, 0x0a
        /*0056*/ 	.short	(.L_17 - .L_16)
	.align		4
.L_16:
        /*0058*/ 	.word	index@(.nv.constant0._Z3addPiS_S_)
        /*005c*/ 	.short	0x0380
        /*005e*/ 	.short	0x0018


	//----- nvinfo : EIATTR_SW_WAR
	.align		4
.L_17:
        /*0060*/ 	.byte	0x04, 0x36
        /*0062*/ 	.short	(.L_19 - .L_18)
.L_18:
        /*0064*/ 	.word	0x00000008
.L_19:


//--------------------- .nv.callgraph             --------------------------
	.section	.nv.callgraph,"",@"SHT_CUDA_CALLGRAPH"
	.align	4
	.sectionentsize	8
	.align		4
        /*0000*/ 	.word	0x00000000
	.align		4
        /*0004*/ 	.word	0xffffffff
	.align		4
        /*0008*/ 	.word	0x00000000
	.align		4
        /*000c*/ 	.word	0xfffffffe
	.align		4
        /*0010*/ 	.word	0x00000000
	.align		4
        /*0014*/ 	.word	0xfffffffd
	.align		4
        /*0018*/ 	.word	0x00000000
	.align		4
        /*001c*/ 	.word	0xfffffffc


//--------------------- .text._Z3addPiS_S_        --------------------------
	.section	.text._Z3addPiS_S_,"ax",@progbits
	.align	128
        .global         _Z3addPiS_S_
        .type           _Z3addPiS_S_,@function
        .size           _Z3addPiS_S_,(.L_x_1 - _Z3addPiS_S_)
        .other          _Z3addPiS_S_,@"STO_CUDA_ENTRY STV_DEFAULT"
_Z3addPiS_S_:
.text._Z3addPiS_S_:
[----:B------:R-:W-:Y:S01]  /*0000*/  LDC R1, c[0x0][0x37c] ;  /* 0x0000df00ff017b82 */ /* 0x000fe20000000800 */
[----:B------:R-:W-:Y:S05]  /*0010*/  EXIT ;  /* 0x000000000000794d */ /* 0x000fea0003800000 */
.L_x_0:
[----:B------:R-:W-:-:S00]  /*0020*/  BRA `(.L_x_0) ;  /* 0xfffffffc00fc7947 */ /* 0x000fc0000383ffff */
[----:B------:R-:W-:-:S00]  /*0030*/  NOP ;  /* 0x0000000000007918 */ /* 0x000fc00000000000 */
        /* <DEDUP_REMOVED lines=12> */
.L_x_1:


//--------------------- .nv.shared.reserved.0     --------------------------
	.section	.nv.shared.reserved.0,"aw",@nobits
	.weak		__nv_reservedSMEM_offset_0_alias
	.size		__nv_reservedSMEM_offset_0_alias, 0, 64
	.other		__nv_reservedSMEM_offset_0_alias,@"STO_CUDA_RESERVED_SHARED STV_DEFAULT"
__nv_reservedSMEM_offset_0_alias:
	.zero		0
	.zero		64


//--------------------- .nv.constant0._Z3addPiS_S_ --------------------------
	.section	.nv.constant0._Z3addPiS_S_,"a",@progbits
	.sectionflags	@""
	.align	4
.nv.constant0._Z3addPiS_S_:
	.zero		920


//--------------------- SYMBOLS --------------------------

	.type		.nv.reservedSmem.offset0,@object
	.size		.nv.reservedSmem.offset0,0x4
